	.headerflags	@"EF_CUDA_TEXMODE_UNIFIED EF_CUDA_64BIT_ADDRESS EF_CUDA_ACCELERATORS EF_CUDA_SM90 EF_CUDA_VIRTUAL_SM(EF_CUDA_SM90)"
	.elftype	@"ET_EXEC"


//--------------------- .nv.info                  --------------------------
	.section	.nv.info,"",@"SHT_CUDA_INFO"
	.align	4


	//----- nvinfo : EIATTR_REGCOUNT
	.align		4
        /*0000*/ 	.byte	0x04, 0x2f
        /*0002*/ 	.short	(.L_1 - .L_0)
	.align		4
.L_0:
        /*0004*/ 	.word	index@(triton_poi_fused_cat_25)
        /*0008*/ 	.word	0x00000020


	//----- nvinfo : EIATTR_MIN_STACK_SIZE
	.align		4
.L_1:
        /*000c*/ 	.byte	0x04, 0x12
        /*000e*/ 	.short	(.L_3 - .L_2)
	.align		4
.L_2:
        /*0010*/ 	.word	index@(triton_poi_fused_cat_25)
        /*0014*/ 	.word	0x00000000


	//----- nvinfo : EIATTR_FRAME_SIZE
	.align		4
.L_3:
        /*0018*/ 	.byte	0x04, 0x11
        /*001a*/ 	.short	(.L_5 - .L_4)
	.align		4
.L_4:
        /*001c*/ 	.word	index@(triton_poi_fused_cat_25)
        /*0020*/ 	.word	0x00000000


	//----- nvinfo : EIATTR_MIN_STACK_SIZE
	.align		4
.L_5:
        /*0024*/ 	.byte	0x04, 0x12
        /*0026*/ 	.short	(.L_7 - .L_6)
	.align		4
.L_6:
        /*0028*/ 	.word	index@(triton_poi_fused_cat_25)
        /*002c*/ 	.word	0x00000000
.L_7:


//--------------------- .nv.info.triton_poi_fused_cat_25 --------------------------
	.section	.nv.info.triton_poi_fused_cat_25,"",@"SHT_CUDA_INFO"
	.sectionflags	@""
	.align	4


	//----- nvinfo : EIATTR_CUDA_API_VERSION
	.align		4
        /*0000*/ 	.byte	0x04, 0x37
        /*0002*/ 	.short	(.L_9 - .L_8)
.L_8:
        /*0004*/ 	.word	0x0000007c


	//----- nvinfo : EIATTR_KPARAM_INFO
	.align		4
.L_9:
        /*0008*/ 	.byte	0x04, 0x17
        /*000a*/ 	.short	(.L_11 - .L_10)
.L_10:
        /*000c*/ 	.word	0x00000000
        /*0010*/ 	.short	0x000a
        /*0012*/ 	.short	0x0050
        /*0014*/ 	.byte	0x00, 0xf0, 0x11, 0x00


	//----- nvinfo : EIATTR_KPARAM_INFO
	.align		4
.L_11:
        /*0018*/ 	.byte	0x04, 0x17
        /*001a*/ 	.short	(.L_13 - .L_12)
.L_12:
        /*001c*/ 	.word	0x00000000
        /*0020*/ 	.short	0x0009
        /*0022*/ 	.short	0x0048
        /*0024*/ 	.byte	0x00, 0xf4, 0x21, 0x00


	//----- nvinfo : EIATTR_KPARAM_INFO
	.align		4
.L_13:
        /*0028*/ 	.byte	0x04, 0x17
        /*002a*/ 	.short	(.L_15 - .L_14)
.L_14:
        /*002c*/ 	.word	0x00000000
        /*0030*/ 	.short	0x0008
        /*0032*/ 	.short	0x0040
        /*0034*/ 	.byte	0x00, 0xf4, 0x21, 0x00


	//----- nvinfo : EIATTR_KPARAM_INFO
	.align		4
.L_15:
        /*0038*/ 	.byte	0x04, 0x17
        /*003a*/ 	.short	(.L_17 - .L_16)
.L_16:
        /*003c*/ 	.word	0x00000000
        /*0040*/ 	.short	0x0007
        /*0042*/ 	.short	0x0038
        /*0044*/ 	.byte	0x00, 0xf4, 0x21, 0x00


	//----- nvinfo : EIATTR_KPARAM_INFO
	.align		4
.L_17:
        /*0048*/ 	.byte	0x04, 0x17
        /*004a*/ 	.short	(.L_19 - .L_18)
.L_18:
        /*004c*/ 	.word	0x00000000
        /*0050*/ 	.short	0x0006
        /*0052*/ 	.short	0x0030
        /*0054*/ 	.byte	0x00, 0xf4, 0x21, 0x00


	//----- nvinfo : EIATTR_KPARAM_INFO
	.align		4
.L_19:
        /*0058*/ 	.byte	0x04, 0x17
        /*005a*/ 	.short	(.L_21 - .L_20)
.L_20:
        /*005c*/ 	.word	0x00000000
        /*0060*/ 	.short	0x0005
        /*0062*/ 	.short	0x0028
        /*0064*/ 	.byte	0x00, 0xf4, 0x21, 0x00


	//----- nvinfo : EIATTR_KPARAM_INFO
	.align		4
.L_21:
        /*0068*/ 	.byte	0x04, 0x17
        /*006a*/ 	.short	(.L_23 - .L_22)
.L_22:
        /*006c*/ 	.word	0x00000000
        /*0070*/ 	.short	0x0004
        /*0072*/ 	.short	0x0020
        /*0074*/ 	.byte	0x00, 0xf4, 0x21, 0x00


	//----- nvinfo : EIATTR_KPARAM_INFO
	.align		4
.L_23:
        /*0078*/ 	.byte	0x04, 0x17
        /*007a*/ 	.short	(.L_25 - .L_24)
.L_24:
        /*007c*/ 	.word	0x00000000
        /*0080*/ 	.short	0x0003
        /*0082*/ 	.short	0x0018
        /*0084*/ 	.byte	0x00, 0xf4, 0x21, 0x00


	//----- nvinfo : EIATTR_KPARAM_INFO
	.align		4
.L_25:
        /*0088*/ 	.byte	0x04, 0x17
        /*008a*/ 	.short	(.L_27 - .L_26)
.L_26:
        /*008c*/ 	.word	0x00000000
        /*0090*/ 	.short	0x0002
        /*0092*/ 	.short	0x0010
        /*0094*/ 	.byte	0x00, 0xf4, 0x21, 0x00


	//----- nvinfo : EIATTR_KPARAM_INFO
	.align		4
.L_27:
        /*0098*/ 	.byte	0x04, 0x17
        /*009a*/ 	.short	(.L_29 - .L_28)
.L_28:
        /*009c*/ 	.word	0x00000000
        /*00a0*/ 	.short	0x0001
        /*00a2*/ 	.short	0x0008
        /*00a4*/ 	.byte	0x00, 0xf4, 0x21, 0x00


	//----- nvinfo : EIATTR_KPARAM_INFO
	.align		4
.L_29:
        /*00a8*/ 	.byte	0x04, 0x17
        /*00aa*/ 	.short	(.L_31 - .L_30)
.L_30:
        /*00ac*/ 	.word	0x00000000
        /*00b0*/ 	.short	0x0000
        /*00b2*/ 	.short	0x0000
        /*00b4*/ 	.byte	0x00, 0xf4, 0x21, 0x00


	//----- nvinfo : EIATTR_SPARSE_MMA_MASK
	.align		4
.L_31:
        /*00b8*/ 	.byte	0x03, 0x50
        /*00ba*/ 	.short	0x0000


	//----- nvinfo : EIATTR_MAXREG_COUNT
	.align		4
        /*00bc*/ 	.byte	0x03, 0x1b
        /*00be*/ 	.short	0x00ff


	//----- nvinfo : EIATTR_EXIT_INSTR_OFFSETS
	.align		4
        /*00c0*/ 	.byte	0x04, 0x1c
        /*00c2*/ 	.short	(.L_33 - .L_32)


	//   ....[0]....
.L_32:
        /*00c4*/ 	.word	0x00000a40


	//   ....[1]....
        /*00c8*/ 	.word	0x00000a60


	//----- nvinfo : EIATTR_REQNTID
	.align		4
.L_33:
        /*00cc*/ 	.byte	0x04, 0x10
        /*00ce*/ 	.short	(.L_35 - .L_34)
.L_34:
        /*00d0*/ 	.word	0x00000080
        /*00d4*/ 	.word	0x00000001
        /*00d8*/ 	.word	0x00000001


	//----- nvinfo : EIATTR_CBANK_PARAM_SIZE
	.align		4
.L_35:
        /*00dc*/ 	.byte	0x03, 0x19
        /*00de*/ 	.short	0x0054


	//----- nvinfo : EIATTR_PARAM_CBANK
	.align		4
        /*00e0*/ 	.byte	0x04, 0x0a
        /*00e2*/ 	.short	(.L_37 - .L_36)
	.align		4
.L_36:
        /*00e4*/ 	.word	index@(.nv.constant0.triton_poi_fused_cat_25)
        /*00e8*/ 	.short	0x0210
        /*00ea*/ 	.short	0x0054


	//----- nvinfo : EIATTR_SW_WAR
	.align		4
.L_37:
        /*00ec*/ 	.byte	0x04, 0x36
        /*00ee*/ 	.short	(.L_39 - .L_38)
.L_38:
        /*00f0*/ 	.word	0x00000008
.L_39:


//--------------------- .nv.callgraph             --------------------------
	.section	.nv.callgraph,"",@"SHT_CUDA_CALLGRAPH"
	.align	4
	.sectionentsize	8
	.align		4
        /*0000*/ 	.word	0x00000000
	.align		4
        /*0004*/ 	.word	0xffffffff
	.align		4
        /*0008*/ 	.word	0x00000000
	.align		4
        /*000c*/ 	.word	0xfffffffe
	.align		4
        /*0010*/ 	.word	0x00000000
	.align		4
        /*0014*/ 	.word	0xfffffffd
	.align		4
        /*0018*/ 	.word	0x00000000
	.align		4
        /*001c*/ 	.word	0xfffffffc


//--------------------- .text.triton_poi_fused_cat_25 --------------------------
	.section	.text.triton_poi_fused_cat_25,"ax",@progbits
	.align	128
        .global         triton_poi_fused_cat_25
        .type           triton_poi_fused_cat_25,@function
        .size           triton_poi_fused_cat_25,(.L_x_1 - triton_poi_fused_cat_25)
        .other          triton_poi_fused_cat_25,@"STO_CUDA_ENTRY STV_DEFAULT"
triton_poi_fused_cat_25:
.text.triton_poi_fused_cat_25:
[----:B------:R-:W0:Y:S02]  /*0000*/  LDC R1, c[0x0][0x28] ;  /* 0x00000a00ff017b82 */ /* 0x000e240000000800 */
[----:B------:R-:W1:Y:S01]  /*0010*/  S2R R0, SR_TID.X ;  /* 0x0000000000007919 */ /* 0x000e620000002100 */
[----:B------:R-:W2:Y:S01]  /*0020*/  LDC.64 R4, c[0x0][0x210] ;  /* 0x00008400ff047b82 */ /* 0x000ea20000000a00 */
[----:B------:R-:W-:Y:S01]  /*0030*/  ULDC.64 UR4, c[0x0][0x208] ;  /* 0x0000820000047ab9 */ /* 0x000fe20000000a00 */
[----:B------:R-:W3:Y:S01]  /*0040*/  S2R R3, SR_CTAID.X ;  /* 0x0000000000037919 */ /* 0x000ee20000002500 */
[----:B------:R-:W-:Y:S01]  /*0050*/  IMAD.MOV.U32 R10, RZ, RZ, RZ ;  /* 0x000000ffff0a7224 */ /* 0x000fe200078e00ff */
[----:B------:R-:W-:-:S04]  /*0060*/  ULDC.64 UR6, c[0x0][0x220] ;  /* 0x0000880000067ab9 */ /* 0x000fc80000000a00 */
[----:B------:R-:W4:Y:S01]  /*0070*/  LDC.64 R18, c[0x0][0x218] ;  /* 0x00008600ff127b82 */ /* 0x000f220000000a00 */
[----:B-1----:R-:W-:Y:S01]  /*0080*/  IMAD.SHL.U32 R0, R0, 0x2, RZ ;  /* 0x0000000200007824 */ /* 0x002fe200078e00ff */
[----:B---3--:R-:W-:-:S04]  /*0090*/  SHF.R.S32.HI R2, RZ, 0x17, R3 ;  /* 0x00000017ff027819 */ /* 0x008fc80000011403 */
[----:B------:R-:W-:Y:S02]  /*00a0*/  LOP3.LUT R0, R0, 0xfe, RZ, 0xc0, !PT ;  /* 0x000000fe00007812 */ /* 0x000fe400078ec0ff */
[----:B------:R-:W-:-:S03]  /*00b0*/  SGXT R2, R2, 0x1 ;  /* 0x000000010202781a */ /* 0x000fc60000000200 */
[----:B------:R-:W-:-:S05]  /*00c0*/  IMAD R3, R3, 0x100, R0 ;  /* 0x0000010003037824 */ /* 0x000fca00078e0200 */
[-C--:B------:R-:W-:Y:S02]  /*00d0*/  LEA.HI R0, R2, R3.reuse, RZ, 0x2 ;  /* 0x0000000302007211 */ /* 0x080fe400078f10ff */
[C---:B------:R-:W-:Y:S02]  /*00e0*/  ISETP.GE.AND P4, PT, R3.reuse, 0x100, PT ;  /* 0x000001000300780c */ /* 0x040fe40003f86270 */
[----:B------:R-:W-:Y:S02]  /*00f0*/  SHF.R.S32.HI R8, RZ, 0x2, R0 ;  /* 0x00000002ff087819 */ /* 0x000fe40000011400 */
[----:B------:R-:W-:Y:S01]  /*0100*/  LOP3.LUT R20, R0, 0xfffffffc, RZ, 0xc0, !PT ;  /* 0xfffffffc00147812 */ /* 0x000fe200078ec0ff */
[C---:B------:R-:W-:Y:S01]  /*0110*/  VIADD R0, R3.reuse, 0x1 ;  /* 0x0000000103007836 */ /* 0x040fe20000000000 */
[----:B------:R-:W-:Y:S02]  /*0120*/  LEA.HI R6, R8, R8, RZ, 0x2 ;  /* 0x0000000808067211 */ /* 0x000fe400078f10ff */
[----:B------:R-:W-:Y:S01]  /*0130*/  LEA.HI R27, R2, R3, RZ, 0x4 ;  /* 0x00000003021b7211 */ /* 0x000fe200078f20ff */
[----:B------:R-:W-:Y:S01]  /*0140*/  IMAD.IADD R20, R3, 0x1, -R20 ;  /* 0x0000000103147824 */ /* 0x000fe200078e0a14 */
[----:B------:R-:W-:-:S02]  /*0150*/  LOP3.LUT R7, R6, 0xfffffffc, RZ, 0xc0, !PT ;  /* 0xfffffffc06077812 */ /* 0x000fc400078ec0ff */
[----:B------:R-:W-:Y:S02]  /*0160*/  LEA.HI R6, R2, R0, RZ, 0x2 ;  /* 0x0000000002067211 */ /* 0x000fe400078f10ff */
[----:B------:R-:W-:Y:S01]  /*0170*/  ISETP.LT.AND P1, PT, R20, 0x1, !P4 ;  /* 0x000000011400780c */ /* 0x000fe20006721270 */
[----:B------:R-:W-:Y:S01]  /*0180*/  IMAD.IADD R8, R8, 0x1, -R7 ;  /* 0x0000000108087824 */ /* 0x000fe200078e0a07 */
[----:B------:R-:W-:Y:S02]  /*0190*/  LOP3.LUT R7, R6, 0xfffffffc, RZ, 0xc0, !PT ;  /* 0xfffffffc06077812 */ /* 0x000fe400078ec0ff */
[----:B------:R-:W-:Y:S02]  /*01a0*/  SHF.R.S32.HI R27, RZ, 0x4, R27 ;  /* 0x00000004ff1b7819 */ /* 0x000fe4000001141b */
[----:B------:R-:W-:Y:S01]  /*01b0*/  ISETP.LT.AND P3, PT, R8, 0x1, P1 ;  /* 0x000000010800780c */ /* 0x000fe20000f61270 */
[----:B------:R-:W-:Y:S02]  /*01c0*/  IMAD.IADD R0, R0, 0x1, -R7 ;  /* 0x0000000100007824 */ /* 0x000fe400078e0a07 */
[----:B------:R-:W-:-:S02]  /*01d0*/  IMAD.MOV.U32 R7, RZ, RZ, RZ ;  /* 0x000000ffff077224 */ /* 0x000fc400078e00ff */
[----:B--2---:R-:W-:Y:S01]  /*01e0*/  IMAD.WIDE R4, R27, 0x4, R4 ;  /* 0x000000041b047825 */ /* 0x004fe200078e0204 */
[----:B------:R-:W-:-:S04]  /*01f0*/  ISETP.LT.AND P2, PT, R0, 0x1, !P4 ;  /* 0x000000010000780c */ /* 0x000fc80006741270 */
[----:B------:R-:W-:-:S03]  /*0200*/  ISETP.LT.AND P5, PT, R8, 0x1, P2 ;  /* 0x000000010800780c */ /* 0x000fc600017a1270 */
[----:B------:R-:W2:Y:S10]  /*0210*/  @P3 LDG.E.EL R7, desc[UR4][R4.64] ;  /* 0x0000000404073981 */ /* 0x000eb4000c2e1900 */
[----:B------:R1:W3:Y:S01]  /*0220*/  @P5 LDG.E.EL R10, desc[UR4][R4.64] ;  /* 0x00000004040a5981 */ /* 0x0002e2000c2e1900 */
[C---:B------:R-:W-:Y:S01]  /*0230*/  LEA.HI R6, R27.reuse, R27, RZ, 0x2 ;  /* 0x0000001b1b067211 */ /* 0x040fe200078f10ff */
[----:B------:R-:W-:Y:S01]  /*0240*/  IMAD.MOV.U32 R26, RZ, RZ, RZ ;  /* 0x000000ffff1a7224 */ /* 0x000fe200078e00ff */
[----:B------:R-:W-:Y:S01]  /*0250*/  LEA.HI R9, R2, R3, RZ, 0x6 ;  /* 0x0000000302097211 */ /* 0x000fe200078f30ff */
[----:B----4-:R-:W-:Y:S01]  /*0260*/  IMAD.WIDE R18, R27, 0x4, R18 ;  /* 0x000000041b127825 */ /* 0x010fe200078e0212 */
[----:B------:R-:W-:-:S02]  /*0270*/  LOP3.LUT R6, R6, 0xfffffffc, RZ, 0xc0, !PT ;  /* 0xfffffffc06067812 */ /* 0x000fc400078ec0ff */
[----:B------:R-:W-:Y:S02]  /*0280*/  SHF.R.S32.HI R9, RZ, 0x6, R9 ;  /* 0x00000006ff097819 */ /* 0x000fe40000011409 */
[C---:B------:R-:W-:Y:S01]  /*0290*/  ISETP.GE.AND P0, PT, R20.reuse, 0x2, PT ;  /* 0x000000021400780c */ /* 0x040fe20003f06270 */
[----:B------:R-:W-:Y:S02]  /*02a0*/  IMAD.IADD R25, R27, 0x1, -R6 ;  /* 0x000000011b197824 */ /* 0x000fe400078e0a06 */
[----:B------:R-:W-:Y:S01]  /*02b0*/  IMAD.SHL.U32 R6, R20, 0x4, RZ ;  /* 0x0000000414067824 */ /* 0x000fe200078e00ff */
[C---:B------:R-:W-:Y:S01]  /*02c0*/  ISETP.GT.AND P0, PT, R0.reuse, RZ, !P0 ;  /* 0x000000ff0000720c */ /* 0x040fe20004704270 */
[----:B-1----:R-:W-:Y:S01]  /*02d0*/  IMAD.SHL.U32 R4, R0, 0x4, RZ ;  /* 0x0000000400047824 */ /* 0x002fe200078e00ff */
[----:B------:R-:W-:Y:S01]  /*02e0*/  SHF.R.S32.HI R13, RZ, 0x1f, R25 ;  /* 0x0000001fff0d7819 */ /* 0x000fe20000011419 */
[----:B------:R-:W-:Y:S01]  /*02f0*/  IMAD.SHL.U32 R24, R9, 0x8, RZ ;  /* 0x0000000809187824 */ /* 0x000fe200078e00ff */
[----:B------:R-:W-:-:S04]  /*0300*/  IADD3 R2, P6, R6, R25, RZ ;  /* 0x0000001906027210 */ /* 0x000fc80007fde0ff */
[-C--:B------:R-:W-:Y:S02]  /*0310*/  LEA.HI.X.SX32 R23, R6, R13.reuse, 0x1, P6 ;  /* 0x0000000d06177211 */ /* 0x080fe400030f0eff */
[----:B------:R-:W-:Y:S02]  /*0320*/  IADD3 R11, P6, R4, R25, RZ ;  /* 0x00000019040b7210 */ /* 0x000fe40007fde0ff */
[----:B------:R-:W-:Y:S02]  /*0330*/  SHF.R.S32.HI R14, RZ, 0x1f, R24 ;  /* 0x0000001fff0e7819 */ /* 0x000fe40000011418 */
[----:B------:R-:W-:Y:S02]  /*0340*/  CS2R R28, SRZ ;  /* 0x00000000001c7805 */ /* 0x000fe4000001ff00 */
[----:B--2---:R-:W-:Y:S02]  /*0350*/  SEL R6, R7, RZ, P3 ;  /* 0x000000ff07067207 */ /* 0x004fe40001800000 */
[----:B------:R-:W-:-:S02]  /*0360*/  LEA.HI.X.SX32 R7, R4, R13, 0x1, P6 ;  /* 0x0000000d04077211 */ /* 0x000fc400030f0eff */
[----:B------:R-:W-:Y:S01]  /*0370*/  IADD3 R4, P6, R24, R11, RZ ;  /* 0x0000000b18047210 */ /* 0x000fe20007fde0ff */
[----:B------:R-:W1:Y:S01]  /*0380*/  LDC.64 R12, c[0x0][0x230] ;  /* 0x00008c00ff0c7b82 */ /* 0x000e620000000a00 */
[----:B------:R-:W-:-:S03]  /*0390*/  IADD3 R16, P3, R24, R2, RZ ;  /* 0x0000000218107210 */ /* 0x000fc60007f7e0ff */
[----:B------:R-:W-:Y:S01]  /*03a0*/  IMAD.X R15, R14, 0x1, R7, P6 ;  /* 0x000000010e0f7824 */ /* 0x000fe200030e0607 */
[----:B---3--:R-:W-:Y:S01]  /*03b0*/  SEL R5, R10, RZ, P5 ;  /* 0x000000ff0a057207 */ /* 0x008fe20002800000 */
[----:B------:R-:W-:Y:S01]  /*03c0*/  IMAD.X R21, R14, 0x1, R23, P3 ;  /* 0x000000010e157824 */ /* 0x000fe200018e0617 */
[----:B------:R-:W-:Y:S01]  /*03d0*/  ISETP.LT.AND P3, PT, R8, 0x1, !P4 ;  /* 0x000000010800780c */ /* 0x000fe20006761270 */
[----:B------:R-:W-:Y:S01]  /*03e0*/  IMAD.SHL.U32 R10, R16, 0x4, RZ ;  /* 0x00000004100a7824 */ /* 0x000fe200078e00ff */
[C---:B------:R-:W-:Y:S01]  /*03f0*/  SHF.L.U64.HI R22, R4.reuse, 0x2, R15 ;  /* 0x0000000204167819 */ /* 0x040fe2000001020f */
[----:B------:R-:W-:Y:S01]  /*0400*/  IMAD.SHL.U32 R4, R4, 0x4, RZ ;  /* 0x0000000404047824 */ /* 0x000fe200078e00ff */
[----:B------:R-:W-:Y:S02]  /*0410*/  SHF.L.U64.HI R21, R16, 0x2, R21 ;  /* 0x0000000210157819 */ /* 0x000fe40000010215 */
[----:B------:R-:W-:Y:S02]  /*0420*/  IADD3 R14, P6, R10, UR6, RZ ;  /* 0x000000060a0e7c10 */ /* 0x000fe4000ffde0ff */
[----:B------:R-:W-:-:S02]  /*0430*/  PLOP3.LUT P5, PT, P3, P0, PT, 0x80, 0x0 ;  /* 0x000000000000781c */ /* 0x000fc40001fa1070 */
[----:B------:R-:W-:Y:S02]  /*0440*/  IADD3.X R15, R21, UR7, RZ, P6, !PT ;  /* 0x00000007150f7c10 */ /* 0x000fe4000b7fe4ff */
[----:B------:R-:W-:-:S04]  /*0450*/  IADD3 R16, P6, R4, UR6, RZ ;  /* 0x0000000604107c10 */ /* 0x000fc8000ffde0ff */
[----:B------:R-:W-:Y:S01]  /*0460*/  IADD3.X R17, R22, UR7, RZ, P6, !PT ;  /* 0x0000000716117c10 */ /* 0x000fe2000b7fe4ff */
[----:B-1----:R-:W-:Y:S01]  /*0470*/  IMAD.WIDE R12, R27, 0x4, R12 ;  /* 0x000000041b0c7825 */ /* 0x002fe200078e020c */
[----:B------:R-:W-:Y:S01]  /*0480*/  ISETP.EQ.AND P6, PT, R8, 0x1, P0 ;  /* 0x000000010800780c */ /* 0x000fe200007c2270 */
[----:B------:R-:W-:Y:S02]  /*0490*/  ULDC.64 UR6, c[0x0][0x238] ;  /* 0x00008e0000067ab9 */ /* 0x000fe40000000a00 */
[----:B------:R1:W2:Y:S01]  /*04a0*/  @P5 LDG.E.EL R26, desc[UR4][R18.64] ;  /* 0x00000004121a5981 */ /* 0x0002a2000c2e1900 */
[----:B------:R-:W-:Y:S02]  /*04b0*/  ISETP.LT.AND P6, PT, R3, 0x100, P6 ;  /* 0x000001000300780c */ /* 0x000fe400037c1270 */
[----:B------:R-:W-:Y:S01]  /*04c0*/  ISETP.GT.AND P3, PT, R20, 0x1, P3 ;  /* 0x000000011400780c */ /* 0x000fe20001f64270 */
[----:B-1----:R-:W1:Y:S10]  /*04d0*/  LDC.64 R18, c[0x0][0x228] ;  /* 0x00008a00ff127b82 */ /* 0x002e740000000a00 */
[----:B------:R3:W4:Y:S04]  /*04e0*/  @P6 LDG.E.EL R28, desc[UR4][R12.64] ;  /* 0x000000040c1c6981 */ /* 0x000728000c2e1900 */
[----:B------:R-:W5:Y:S01]  /*04f0*/  @P3 LDG.E.EL R29, desc[UR4][R14.64+-0x20] ;  /* 0xffffe0040e1d3981 */ /* 0x000f62000c2e1900 */
[----:B---3--:R-:W-:-:S06]  /*0500*/  IMAD.MOV.U32 R12, RZ, RZ, RZ ;  /* 0x000000ffff0c7224 */ /* 0x008fcc00078e00ff */
[----:B------:R3:W5:Y:S01]  /*0510*/  @P3 LDG.E.EL R12, desc[UR4][R16.64+-0x20] ;  /* 0xffffe004100c3981 */ /* 0x000762000c2e1900 */
[----:B-1----:R-:W-:-:S04]  /*0520*/  IMAD.WIDE R18, R27, 0x4, R18 ;  /* 0x000000041b127825 */ /* 0x002fc800078e0212 */
[----:B------:R-:W-:Y:S02]  /*0530*/  IMAD.MOV.U32 R27, RZ, RZ, RZ ;  /* 0x000000ffff1b7224 */ /* 0x000fe400078e00ff */
[----:B---3--:R-:W-:Y:S01]  /*0540*/  IMAD.MOV.U32 R16, RZ, RZ, RZ ;  /* 0x000000ffff107224 */ /* 0x008fe200078e00ff */
[----:B--2---:R-:W-:Y:S02]  /*0550*/  SEL R26, R26, RZ, P5 ;  /* 0x000000ff1a1a7207 */ /* 0x004fe40002800000 */
[----:B------:R-:W-:Y:S02]  /*0560*/  ISETP.EQ.AND P5, PT, R8, 0x1, P1 ;  /* 0x000000010800780c */ /* 0x000fe40000fa2270 */
[----:B----4-:R-:W-:-:S11]  /*0570*/  SEL R28, R28, RZ, P6 ;  /* 0x000000ff1c1c7207 */ /* 0x010fd60003000000 */
[----:B------:R-:W2:Y:S01]  /*0580*/  @P5 LDG.E.EL R16, desc[UR4][R18.64] ;  /* 0x0000000412105981 */ /* 0x000ea2000c2e1900 */
[----:B------:R-:W-:-:S13]  /*0590*/  ISETP.EQ.AND P6, PT, R8, 0x1, P2 ;  /* 0x000000010800780c */ /* 0x000fda00017c2270 */
[----:B------:R1:W3:Y:S01]  /*05a0*/  @P6 LDG.E.EL R27, desc[UR4][R18.64] ;  /* 0x00000004121b6981 */ /* 0x0002e2000c2e1900 */
[----:B-----5:R-:W-:Y:S02]  /*05b0*/  @!P0 SEL R26, R12, RZ, P3 ;  /* 0x000000ff0c1a8207 */ /* 0x020fe40001800000 */
[----:B------:R-:W4:Y:S01]  /*05c0*/  LDC.64 R12, c[0x0][0x248] ;  /* 0x00009200ff0c7b82 */ /* 0x000f220000000a00 */
[----:B------:R-:W-:Y:S02]  /*05d0*/  SEL R29, R29, RZ, P3 ;  /* 0x000000ff1d1d7207 */ /* 0x000fe40001800000 */
[----:B------:R-:W-:-:S04]  /*05e0*/  IADD3 R14, P3, R10, UR6, RZ ;  /* 0x000000060a0e7c10 */ /* 0x000fc8000ff7e0ff */
[----:B------:R-:W-:Y:S02]  /*05f0*/  IADD3.X R15, R21, UR7, RZ, P3, !PT ;  /* 0x00000007150f7c10 */ /* 0x000fe40009ffe4ff */
[----:B-1----:R-:W-:-:S04]  /*0600*/  IADD3 R18, P3, R4, UR6, RZ ;  /* 0x0000000604127c10 */ /* 0x002fc8000ff7e0ff */
[----:B------:R-:W-:Y:S01]  /*0610*/  IADD3.X R19, R22, UR7, RZ, P3, !PT ;  /* 0x0000000716137c10 */ /* 0x000fe20009ffe4ff */
[----:B------:R-:W-:Y:S01]  /*0620*/  IMAD.IADD R17, R24, 0x1, R25 ;  /* 0x0000000118117824 */ /* 0x000fe200078e0219 */
[C---:B------:R-:W-:Y:S01]  /*0630*/  ISETP.GT.AND P3, PT, R8.reuse, 0x1, P0 ;  /* 0x000000010800780c */ /* 0x040fe20000764270 */
[----:B------:R-:W-:Y:S01]  /*0640*/  VIADD R4, R8, 0xfffffffe ;  /* 0xfffffffe08047836 */ /* 0x000fe20000000000 */
[----:B------:R-:W-:Y:S02]  /*0650*/  ULDC.64 UR6, c[0x0][0x250] ;  /* 0x0000940000067ab9 */ /* 0x000fe40000000a00 */
[----:B------:R-:W-:Y:S01]  /*0660*/  ISETP.LT.AND P3, PT, R3, 0x100, P3 ;  /* 0x000001000300780c */ /* 0x000fe20001f61270 */
[----:B------:R-:W-:Y:S02]  /*0670*/  IMAD R17, R4, 0x4, R17 ;  /* 0x0000000404117824 */ /* 0x000fe400078e0211 */
[----:B------:R-:W-:Y:S02]  /*0680*/  IMAD.MOV.U32 R10, RZ, RZ, RZ ;  /* 0x000000ffff0a7224 */ /* 0x000fe400078e00ff */
[----:B----4-:R-:W-:-:S08]  /*0690*/  IMAD.WIDE R12, R17, 0x4, R12 ;  /* 0x00000004110c7825 */ /* 0x010fd000078e020c */
[----:B------:R1:W4:Y:S01]  /*06a0*/  @P3 LDG.E.EL R10, desc[UR4][R12.64] ;  /* 0x000000040c0a3981 */ /* 0x000322000c2e1900 */
[----:B------:R-:W-:Y:S02]  /*06b0*/  IMAD.MOV.U32 R22, RZ, RZ, RZ ;  /* 0x000000ffff167224 */ /* 0x000fe400078e00ff */
[----:B------:R-:W-:Y:S01]  /*06c0*/  IMAD.MOV.U32 R21, RZ, RZ, RZ ;  /* 0x000000ffff157224 */ /* 0x000fe200078e00ff */
[----:B--2---:R-:W-:Y:S02]  /*06d0*/  SEL R16, R16, RZ, P5 ;  /* 0x000000ff10107207 */ /* 0x004fe40002800000 */
[----:B---3--:R-:W-:Y:S01]  /*06e0*/  SEL R27, R27, RZ, P6 ;  /* 0x000000ff1b1b7207 */ /* 0x008fe20003000000 */
[----:B------:R-:W-:Y:S01]  /*06f0*/  IMAD R9, R9, 0x2, R4 ;  /* 0x0000000209097824 */ /* 0x000fe200078e0204 */
[----:B------:R-:W-:Y:S01]  /*0700*/  ISETP.NE.AND P5, PT, R8, 0x1, PT ;  /* 0x000000010800780c */ /* 0x000fe20003fa5270 */
[----:B-1----:R-:W1:Y:S03]  /*0710*/  LDC.64 R12, c[0x0][0x240] ;  /* 0x00009000ff0c7b82 */ /* 0x002e660000000a00 */
[----:B------:R-:W-:-:S04]  /*0720*/  ISETP.GT.AND P6, PT, R20, 0x1, !P5 ;  /* 0x000000011400780c */ /* 0x000fc80006fc4270 */
[----:B------:R-:W-:-:S13]  /*0730*/  ISETP.LT.AND P6, PT, R3, 0x100, P6 ;  /* 0x000001000300780c */ /* 0x000fda00037c1270 */
[----:B------:R2:W3:Y:S04]  /*0740*/  @P6 LDG.E.EL R22, desc[UR4][R18.64+-0x20] ;  /* 0xffffe00412166981 */ /* 0x0004e8000c2e1900 */
[----:B------:R5:W3:Y:S01]  /*0750*/  @P6 LDG.E.EL R21, desc[UR4][R14.64+-0x20] ;  /* 0xffffe0040e156981 */ /* 0x000ae2000c2e1900 */
[----:B------:R-:W-:Y:S01]  /*0760*/  IMAD.SHL.U32 R9, R9, 0x8, RZ ;  /* 0x0000000809097824 */ /* 0x000fe200078e00ff */
[----:B----4-:R-:W-:Y:S02]  /*0770*/  SEL R4, R10, RZ, P3 ;  /* 0x000000ff0a047207 */ /* 0x010fe40001800000 */
[C---:B------:R-:W-:Y:S02]  /*0780*/  ISETP.GT.AND P1, PT, R8.reuse, 0x1, P1 ;  /* 0x000000010800780c */ /* 0x040fe40000f24270 */
[----:B------:R-:W-:Y:S01]  /*0790*/  ISETP.GT.AND P2, PT, R8, 0x1, P2 ;  /* 0x000000010800780c */ /* 0x000fe20001744270 */
[----:B-1----:R-:W-:Y:S01]  /*07a0*/  IMAD.WIDE R12, R17, 0x4, R12 ;  /* 0x00000004110c7825 */ /* 0x002fe200078e020c */
[----:B------:R-:W-:Y:S01]  /*07b0*/  IADD3 R24, P3, R9, R2, RZ ;  /* 0x0000000209187210 */ /* 0x000fe20007f7e0ff */
[----:B--2---:R-:W1:Y:S01]  /*07c0*/  LDC.64 R18, c[0x0][0x258] ;  /* 0x00009600ff127b82 */ /* 0x004e620000000a00 */
[----:B------:R-:W-:-:S05]  /*07d0*/  SHF.R.S32.HI R2, RZ, 0x1f, R9 ;  /* 0x0000001fff027819 */ /* 0x000fca0000011409 */
[----:B------:R-:W-:Y:S01]  /*07e0*/  IMAD.X R23, R2, 0x1, R23, P3 ;  /* 0x0000000102177824 */ /* 0x000fe200018e0617 */
[----:B------:R-:W-:-:S05]  /*07f0*/  IADD3 R9, P3, R9, R11, RZ ;  /* 0x0000000b09097210 */ /* 0x000fca0007f7e0ff */
[----:B------:R-:W-:Y:S01]  /*0800*/  IMAD.X R2, R2, 0x1, R7, P3 ;  /* 0x0000000102027824 */ /* 0x000fe200018e0607 */
[----:B------:R-:W-:-:S04]  /*0810*/  LEA R10, P3, R24, UR6, 0x2 ;  /* 0x00000006180a7c11 */ /* 0x000fc8000f8610ff */
[----:B------:R-:W-:Y:S02]  /*0820*/  LEA.HI.X R11, R24, UR7, R23, 0x2, P3 ;  /* 0x00000007180b7c11 */ /* 0x000fe400098f1417 */
[----:B-----5:R-:W-:-:S04]  /*0830*/  LEA R14, P3, R9, UR6, 0x2 ;  /* 0x00000006090e7c11 */ /* 0x020fc8000f8610ff */
[----:B------:R-:W-:Y:S01]  /*0840*/  LEA.HI.X R15, R9, UR7, R2, 0x2, P3 ;  /* 0x00000007090f7c11 */ /* 0x000fe200098f1402 */
[----:B------:R-:W-:Y:S02]  /*0850*/  IMAD.MOV.U32 R9, RZ, RZ, RZ ;  /* 0x000000ffff097224 */ /* 0x000fe400078e00ff */
[----:B------:R-:W-:Y:S02]  /*0860*/  IMAD.MOV.U32 R2, RZ, RZ, RZ ;  /* 0x000000ffff027224 */ /* 0x000fe400078e00ff */
[----:B------:R-:W-:-:S04]  /*0870*/  IMAD.MOV.U32 R7, RZ, RZ, RZ ;  /* 0x000000ffff077224 */ /* 0x000fc800078e00ff */
[----:B------:R-:W2:Y:S04]  /*0880*/  @P1 LDG.E.EL R2, desc[UR4][R12.64] ;  /* 0x000000040c021981 */ /* 0x000ea8000c2e1900 */
[----:B------:R-:W4:Y:S01]  /*0890*/  @P2 LDG.E.EL R7, desc[UR4][R12.64] ;  /* 0x000000040c072981 */ /* 0x000f22000c2e1900 */
[----:B---3--:R-:W-:Y:S02]  /*08a0*/  @!P0 SEL R28, R22, RZ, P6 ;  /* 0x000000ff161c8207 */ /* 0x008fe40003000000 */
[----:B------:R-:W-:Y:S02]  /*08b0*/  SEL R21, R21, RZ, P6 ;  /* 0x000000ff15157207 */ /* 0x000fe40003000000 */
[----:B------:R-:W-:-:S04]  /*08c0*/  ISETP.GT.AND P6, PT, R8, 0x1, PT ;  /* 0x000000010800780c */ /* 0x000fc80003fc4270 */
[----:B------:R-:W-:-:S04]  /*08d0*/  ISETP.GT.AND P3, PT, R20, 0x1, P6 ;  /* 0x000000011400780c */ /* 0x000fc80003764270 */
[----:B------:R-:W-:Y:S01]  /*08e0*/  ISETP.LT.AND P3, PT, R3, 0x100, P3 ;  /* 0x000001000300780c */ /* 0x000fe20001f61270 */
[----:B------:R-:W-:-:S12]  /*08f0*/  IMAD.MOV.U32 R22, RZ, RZ, RZ ;  /* 0x000000ffff167224 */ /* 0x000fd800078e00ff */
[----:B------:R-:W3:Y:S04]  /*0900*/  @P3 LDG.E.EL R22, desc[UR4][R14.64+-0x20] ;  /* 0xffffe0040e163981 */ /* 0x000ee8000c2e1900 */
[----:B------:R-:W5:Y:S01]  /*0910*/  @P3 LDG.E.EL R9, desc[UR4][R10.64+-0x20] ;  /* 0xffffe0040a093981 */ /* 0x000f62000c2e1900 */
[----:B-1----:R-:W-:Y:S01]  /*0920*/  IMAD.WIDE R18, R3, 0x4, R18 ;  /* 0x0000000403127825 */ /* 0x002fe200078e0212 */
[----:B----4-:R-:W-:Y:S02]  /*0930*/  SEL R7, R7, RZ, P2 ;  /* 0x000000ff07077207 */ /* 0x010fe40001000000 */
[----:B---3--:R-:W-:Y:S02]  /*0940*/  @!P0 SEL R4, R22, RZ, P3 ;  /* 0x000000ff16048207 */ /* 0x008fe40001800000 */
[----:B------:R-:W-:-:S02]  /*0950*/  ISETP.GE.AND P0, PT, R20, 0x1, PT ;  /* 0x000000011400780c */ /* 0x000fc40003f06270 */
[----:B-----5:R-:W-:Y:S02]  /*0960*/  SEL R9, R9, RZ, P3 ;  /* 0x000000ff09097207 */ /* 0x020fe40001800000 */
[----:B------:R-:W-:Y:S02]  /*0970*/  ISETP.GE.AND P3, PT, R0, 0x1, PT ;  /* 0x000000010000780c */ /* 0x000fe40003f66270 */
[----:B--2---:R-:W-:Y:S02]  /*0980*/  SEL R0, R2, RZ, P1 ;  /* 0x000000ff02007207 */ /* 0x004fe40000800000 */
[----:B------:R-:W-:Y:S02]  /*0990*/  SEL R4, R7, R4, !P3 ;  /* 0x0000000407047207 */ /* 0x000fe40005800000 */
[----:B------:R-:W-:Y:S02]  /*09a0*/  SEL R0, R0, R9, !P0 ;  /* 0x0000000900007207 */ /* 0x000fe40004000000 */
[----:B------:R-:W-:-:S02]  /*09b0*/  SEL R16, R16, R21, !P0 ;  /* 0x0000001510107207 */ /* 0x000fc40004000000 */
[----:B------:R-:W-:Y:S02]  /*09c0*/  SEL R27, R27, R28, !P3 ;  /* 0x0000001c1b1b7207 */ /* 0x000fe40005800000 */
[----:B------:R-:W-:Y:S02]  /*09d0*/  ISETP.GE.AND P1, PT, R8, 0x1, PT ;  /* 0x000000010800780c */ /* 0x000fe40003f26270 */
[----:B------:R-:W-:Y:S02]  /*09e0*/  SEL R29, R6, R29, !P0 ;  /* 0x0000001d061d7207 */ /* 0x000fe40004000000 */
[----:B------:R-:W-:Y:S02]  /*09f0*/  SEL R26, R5, R26, !P3 ;  /* 0x0000001a051a7207 */ /* 0x000fe40005800000 */
[----:B------:R-:W-:Y:S02]  /*0a00*/  @P5 SEL R16, R0, RZ, P6 ;  /* 0x000000ff00105207 */ /* 0x000fe40003000000 */
[----:B------:R-:W-:-:S02]  /*0a10*/  @P5 SEL R27, R4, RZ, P6 ;  /* 0x000000ff041b5207 */ /* 0x000fc40003000000 */
[----:B------:R-:W-:Y:S02]  /*0a20*/  SEL R16, R29, R16, !P1 ;  /* 0x000000101d107207 */ /* 0x000fe40004800000 */
[----:B------:R-:W-:Y:S01]  /*0a30*/  SEL R17, R26, R27, !P1 ;  /* 0x0000001b1a117207 */ /* 0x000fe20004800000 */
[----:B------:R-:W-:Y:S06]  /*0a40*/  @P4 EXIT ;  /* 0x000000000000494d */ /* 0x000fec0003800000 */
[----:B------:R-:W-:Y:S01]  /*0a50*/  STG.E.64 desc[UR4][R18.64], R16 ;  /* 0x0000001012007986 */ /* 0x000fe2000c101b04 */
[----:B------:R-:W-:Y:S05]  /*0a60*/  EXIT ;  /* 0x000000000000794d */ /* 0x000fea0003800000 */
.L_x_0:
[----:B------:R-:W-:-:S00]  /*0a70*/  BRA `(.L_x_0) ;  /* 0xfffffffc00fc7947 */ /* 0x000fc0000383ffff */
[----:B------:R-:W-:-:S00]  /*0a80*/  NOP ;  /* 0x0000000000007918 */ /* 0x000fc00000000000 */
[----:B------:R-:W-:-:S00]  /*0a90*/  NOP ;  /* 0x0000000000007918 */ /* 0x000fc00000000000 */
[----:B------:R-:W-:-:S00]  /*0aa0*/  NOP ;  /* 0x0000000000007918 */ /* 0x000fc00000000000 */
[----:B------:R-:W-:-:S00]  /*0ab0*/  NOP ;  /* 0x0000000000007918 */ /* 0x000fc00000000000 */
[----:B------:R-:W-:-:S00]  /*0ac0*/  NOP ;  /* 0x0000000000007918 */ /* 0x000fc00000000000 */
[----:B------:R-:W-:-:S00]  /*0ad0*/  NOP ;  /* 0x0000000000007918 */ /* 0x000fc00000000000 */
[----:B------:R-:W-:-:S00]  /*0ae0*/  NOP ;  /* 0x0000000000007918 */ /* 0x000fc00000000000 */
[----:B------:R-:W-:-:S00]  /*0af0*/  NOP ;  /* 0x0000000000007918 */ /* 0x000fc00000000000 */
.L_x_1:


//--------------------- .nv.constant0.triton_poi_fused_cat_25 --------------------------
	.section	.nv.constant0.triton_poi_fused_cat_25,"a",@progbits
	.sectionflags	@""
	.align	4
.nv.constant0.triton_poi_fused_cat_25:
	.zero		612
